//
// Generated by NVIDIA NVVM Compiler
//
// Compiler Build ID: CL-36424714
// Cuda compilation tools, release 13.0, V13.0.88
// Based on NVVM 20.0.0
//

.version 9.0
.target sm_100
.address_size 64

	// .globl	_Z6smoothPjS_jjj
.extern .func  (.param .b32 func_retval0) vprintf
(
	.param .b64 vprintf_param_0,
	.param .b64 vprintf_param_1
)
;
.global .align 1 .b8 $str[66] = {66, 108, 111, 99, 107, 32, 120, 58, 32, 37, 100, 32, 66, 108, 111, 99, 107, 32, 121, 58, 32, 37, 100, 32, 84, 104, 114, 101, 97, 100, 58, 32, 37, 100, 10, 114, 111, 119, 32, 37, 100, 32, 99, 111, 108, 32, 37, 100, 32, 105, 109, 97, 103, 101, 91, 37, 100, 93, 32, 58, 32, 37, 100, 10, 10};

.visible .entry _Z6smoothPjS_jjj(
	.param .u64 .ptr .align 1 _Z6smoothPjS_jjj_param_0,
	.param .u64 .ptr .align 1 _Z6smoothPjS_jjj_param_1,
	.param .u32 _Z6smoothPjS_jjj_param_2,
	.param .u32 _Z6smoothPjS_jjj_param_3,
	.param .u32 _Z6smoothPjS_jjj_param_4
)
{
	.local .align 8 .b8 	__local_depot0[32];
	.reg .b64 	%SP;
	.reg .b64 	%SPL;
	.reg .pred 	%p<109>;
	.reg .b32 	%r<253>;
	.reg .b64 	%rd<63>;

	mov.u64 	%SPL, __local_depot0;
	cvta.local.u64 	%SP, %SPL;
	ld.param.u64 	%rd3, [_Z6smoothPjS_jjj_param_0];
	ld.param.u64 	%rd2, [_Z6smoothPjS_jjj_param_1];
	ld.param.u32 	%r147, [_Z6smoothPjS_jjj_param_2];
	ld.param.u32 	%r150, [_Z6smoothPjS_jjj_param_3];
	ld.param.u32 	%r251, [_Z6smoothPjS_jjj_param_4];
	cvta.to.global.u64 	%rd1, %rd3;
	mov.u32 	%r1, %ctaid.x;
	mov.u32 	%r151, %ntid.x;
	mov.u32 	%r2, %tid.x;
	mad.lo.s32 	%r3, %r1, %r151, %r2;
	mov.u32 	%r4, %ctaid.y;
	mov.u32 	%r152, %ntid.y;
	mov.u32 	%r153, %tid.y;
	mad.lo.s32 	%r154, %r4, %r152, %r153;
	setp.ge.u32 	%p1, %r3, %r147;
	setp.ge.u32 	%p2, %r154, %r150;
	or.pred  	%p3, %p1, %p2;
	@%p3 bra 	$L__BB0_52;
	add.s32 	%r6, %r3, -2;
	add.s32 	%r7, %r154, -2;
	setp.ge.u32 	%p4, %r6, %r147;
	mul.lo.s32 	%r8, %r6, %r150;
	or.b32  	%r156, %r7, %r6;
	shr.u32 	%r157, %r156, 31;
	and.b32  	%r158, %r157, 1;
	setp.eq.b32 	%p5, %r158, 1;
	setp.ge.u32 	%p6, %r7, %r150;
	or.pred  	%p7, %p6, %p4;
	or.pred  	%p8, %p7, %p5;
	mov.b32 	%r206, 0;
	mov.u32 	%r203, %r251;
	@%p8 bra 	$L__BB0_3;
	add.s32 	%r206, %r7, %r8;
	mul.wide.u32 	%rd4, %r206, 4;
	add.s64 	%rd5, %rd1, %rd4;
	ld.global.u32 	%r203, [%rd5];
$L__BB0_3:
	setp.ge.u32 	%p9, %r6, %r147;
	add.s32 	%r13, %r154, -1;
	or.b32  	%r159, %r13, %r6;
	shr.u32 	%r160, %r159, 31;
	and.b32  	%r161, %r160, 1;
	setp.eq.b32 	%p10, %r161, 1;
	setp.ge.u32 	%p11, %r13, %r150;
	or.pred  	%p12, %p11, %p9;
	or.pred  	%p13, %p12, %p10;
	mov.u32 	%r205, %r251;
	@%p13 bra 	$L__BB0_5;
	add.s32 	%r206, %r13, %r8;
	mul.wide.u32 	%rd6, %r206, 4;
	add.s64 	%rd7, %rd1, %rd6;
	ld.global.u32 	%r205, [%rd7];
$L__BB0_5:
	setp.ge.u32 	%p14, %r6, %r147;
	add.s32 	%r18, %r205, %r203;
	and.b32  	%r19, %r6, -2147483648;
	shr.u32 	%r162, %r6, 31;
	and.b32  	%r163, %r162, 1;
	setp.eq.b32 	%p15, %r163, 1;
	or.pred  	%p16, %p15, %p14;
	mov.u32 	%r207, %r251;
	@%p16 bra 	$L__BB0_7;
	add.s32 	%r206, %r154, %r8;
	mul.wide.u32 	%rd8, %r206, 4;
	add.s64 	%rd9, %rd1, %rd8;
	ld.global.u32 	%r207, [%rd9];
$L__BB0_7:
	setp.ne.s32 	%p17, %r19, 0;
	setp.ge.u32 	%p18, %r6, %r147;
	add.s32 	%r24, %r207, %r18;
	add.s32 	%r25, %r154, 1;
	setp.ge.u32 	%p19, %r25, %r150;
	or.pred  	%p20, %p19, %p18;
	or.pred  	%p21, %p20, %p17;
	mov.u32 	%r209, %r251;
	@%p21 bra 	$L__BB0_9;
	add.s32 	%r206, %r25, %r8;
	mul.wide.u32 	%rd10, %r206, 4;
	add.s64 	%rd11, %rd1, %rd10;
	ld.global.u32 	%r209, [%rd11];
$L__BB0_9:
	setp.ne.s32 	%p22, %r19, 0;
	setp.ge.u32 	%p23, %r6, %r147;
	add.s32 	%r30, %r209, %r24;
	add.s32 	%r31, %r154, 2;
	setp.ge.u32 	%p24, %r31, %r150;
	or.pred  	%p25, %p24, %p23;
	or.pred  	%p26, %p25, %p22;
	mov.u32 	%r211, %r251;
	@%p26 bra 	$L__BB0_11;
	add.s32 	%r206, %r31, %r8;
	mul.wide.u32 	%rd12, %r206, 4;
	add.s64 	%rd13, %rd1, %rd12;
	ld.global.u32 	%r211, [%rd13];
$L__BB0_11:
	setp.ge.u32 	%p27, %r7, %r150;
	add.s32 	%r36, %r211, %r30;
	add.s32 	%r37, %r3, -1;
	setp.ge.u32 	%p28, %r37, %r147;
	add.s32 	%r38, %r8, %r150;
	or.b32  	%r164, %r7, %r37;
	shr.u32 	%r165, %r164, 31;
	and.b32  	%r166, %r165, 1;
	setp.eq.b32 	%p29, %r166, 1;
	or.pred  	%p30, %p27, %p28;
	or.pred  	%p31, %p30, %p29;
	mov.u32 	%r213, %r251;
	@%p31 bra 	$L__BB0_13;
	add.s32 	%r206, %r7, %r38;
	mul.wide.u32 	%rd14, %r206, 4;
	add.s64 	%rd15, %rd1, %rd14;
	ld.global.u32 	%r213, [%rd15];
$L__BB0_13:
	setp.ge.u32 	%p32, %r37, %r147;
	setp.ge.u32 	%p33, %r13, %r150;
	add.s32 	%r43, %r213, %r36;
	or.b32  	%r167, %r13, %r37;
	shr.u32 	%r168, %r167, 31;
	and.b32  	%r169, %r168, 1;
	setp.eq.b32 	%p34, %r169, 1;
	or.pred  	%p35, %p33, %p32;
	or.pred  	%p36, %p35, %p34;
	mov.u32 	%r215, %r251;
	@%p36 bra 	$L__BB0_15;
	add.s32 	%r206, %r13, %r38;
	mul.wide.u32 	%rd16, %r206, 4;
	add.s64 	%rd17, %rd1, %rd16;
	ld.global.u32 	%r215, [%rd17];
$L__BB0_15:
	setp.ge.u32 	%p37, %r37, %r147;
	add.s32 	%r48, %r215, %r43;
	and.b32  	%r49, %r37, -2147483648;
	shr.u32 	%r170, %r37, 31;
	and.b32  	%r171, %r170, 1;
	setp.eq.b32 	%p38, %r171, 1;
	or.pred  	%p39, %p38, %p37;
	mov.u32 	%r217, %r251;
	@%p39 bra 	$L__BB0_17;
	add.s32 	%r206, %r154, %r38;
	mul.wide.u32 	%rd18, %r206, 4;
	add.s64 	%rd19, %rd1, %rd18;
	ld.global.u32 	%r217, [%rd19];
$L__BB0_17:
	setp.ne.s32 	%p40, %r49, 0;
	setp.ge.u32 	%p41, %r37, %r147;
	setp.ge.u32 	%p42, %r25, %r150;
	add.s32 	%r54, %r217, %r48;
	or.pred  	%p43, %p42, %p41;
	or.pred  	%p44, %p43, %p40;
	mov.u32 	%r219, %r251;
	@%p44 bra 	$L__BB0_19;
	add.s32 	%r206, %r25, %r38;
	mul.wide.u32 	%rd20, %r206, 4;
	add.s64 	%rd21, %rd1, %rd20;
	ld.global.u32 	%r219, [%rd21];
$L__BB0_19:
	setp.ne.s32 	%p45, %r49, 0;
	setp.ge.u32 	%p46, %r37, %r147;
	setp.ge.u32 	%p47, %r31, %r150;
	add.s32 	%r59, %r219, %r54;
	or.pred  	%p48, %p47, %p46;
	or.pred  	%p49, %p48, %p45;
	mov.u32 	%r221, %r251;
	@%p49 bra 	$L__BB0_21;
	add.s32 	%r206, %r31, %r38;
	mul.wide.u32 	%rd22, %r206, 4;
	add.s64 	%rd23, %rd1, %rd22;
	ld.global.u32 	%r221, [%rd23];
$L__BB0_21:
	setp.ge.u32 	%p50, %r7, %r150;
	add.s32 	%r64, %r221, %r59;
	add.s32 	%r65, %r38, %r150;
	or.b32  	%r172, %r7, %r3;
	shr.u32 	%r173, %r172, 31;
	and.b32  	%r174, %r173, 1;
	setp.eq.b32 	%p51, %r174, 1;
	or.pred  	%p52, %p51, %p50;
	mov.u32 	%r223, %r251;
	@%p52 bra 	$L__BB0_23;
	add.s32 	%r206, %r7, %r65;
	mul.wide.u32 	%rd24, %r206, 4;
	add.s64 	%rd25, %rd1, %rd24;
	ld.global.u32 	%r223, [%rd25];
$L__BB0_23:
	setp.ge.u32 	%p53, %r13, %r150;
	add.s32 	%r70, %r223, %r64;
	or.b32  	%r175, %r13, %r3;
	shr.u32 	%r176, %r175, 31;
	and.b32  	%r177, %r176, 1;
	setp.eq.b32 	%p54, %r177, 1;
	or.pred  	%p55, %p54, %p53;
	mov.u32 	%r225, %r251;
	@%p55 bra 	$L__BB0_25;
	add.s32 	%r206, %r13, %r65;
	mul.wide.u32 	%rd26, %r206, 4;
	add.s64 	%rd27, %rd1, %rd26;
	ld.global.u32 	%r225, [%rd27];
$L__BB0_25:
	add.s32 	%r75, %r225, %r70;
	and.b32  	%r76, %r3, -2147483648;
	setp.ne.s32 	%p56, %r76, 0;
	mov.u32 	%r227, %r251;
	@%p56 bra 	$L__BB0_27;
	add.s32 	%r206, %r154, %r65;
	mul.wide.u32 	%rd28, %r206, 4;
	add.s64 	%rd29, %rd1, %rd28;
	ld.global.u32 	%r227, [%rd29];
$L__BB0_27:
	setp.ne.s32 	%p57, %r76, 0;
	setp.ge.u32 	%p58, %r25, %r150;
	add.s32 	%r81, %r227, %r75;
	or.pred  	%p59, %p57, %p58;
	mov.u32 	%r229, %r251;
	@%p59 bra 	$L__BB0_29;
	add.s32 	%r206, %r25, %r65;
	mul.wide.u32 	%rd30, %r206, 4;
	add.s64 	%rd31, %rd1, %rd30;
	ld.global.u32 	%r229, [%rd31];
$L__BB0_29:
	setp.ne.s32 	%p60, %r76, 0;
	setp.ge.u32 	%p61, %r31, %r150;
	add.s32 	%r86, %r229, %r81;
	or.pred  	%p62, %p60, %p61;
	mov.u32 	%r231, %r251;
	@%p62 bra 	$L__BB0_31;
	add.s32 	%r206, %r31, %r65;
	mul.wide.u32 	%rd32, %r206, 4;
	add.s64 	%rd33, %rd1, %rd32;
	ld.global.u32 	%r231, [%rd33];
$L__BB0_31:
	setp.ge.u32 	%p63, %r7, %r150;
	add.s32 	%r91, %r231, %r86;
	add.s32 	%r92, %r3, 1;
	setp.ge.u32 	%p64, %r92, %r147;
	add.s32 	%r93, %r65, %r150;
	or.b32  	%r178, %r7, %r92;
	shr.u32 	%r179, %r178, 31;
	and.b32  	%r180, %r179, 1;
	setp.eq.b32 	%p65, %r180, 1;
	or.pred  	%p66, %p63, %p64;
	or.pred  	%p67, %p66, %p65;
	mov.u32 	%r233, %r251;
	@%p67 bra 	$L__BB0_33;
	add.s32 	%r206, %r7, %r93;
	mul.wide.u32 	%rd34, %r206, 4;
	add.s64 	%rd35, %rd1, %rd34;
	ld.global.u32 	%r233, [%rd35];
$L__BB0_33:
	setp.ge.u32 	%p68, %r92, %r147;
	setp.ge.u32 	%p69, %r13, %r150;
	add.s32 	%r98, %r233, %r91;
	or.b32  	%r181, %r13, %r92;
	shr.u32 	%r182, %r181, 31;
	and.b32  	%r183, %r182, 1;
	setp.eq.b32 	%p70, %r183, 1;
	or.pred  	%p71, %p69, %p68;
	or.pred  	%p72, %p71, %p70;
	mov.u32 	%r235, %r251;
	@%p72 bra 	$L__BB0_35;
	add.s32 	%r206, %r13, %r93;
	mul.wide.u32 	%rd36, %r206, 4;
	add.s64 	%rd37, %rd1, %rd36;
	ld.global.u32 	%r235, [%rd37];
$L__BB0_35:
	setp.ge.u32 	%p73, %r92, %r147;
	add.s32 	%r103, %r235, %r98;
	and.b32  	%r104, %r92, -2147483648;
	shr.u32 	%r184, %r92, 31;
	and.b32  	%r185, %r184, 1;
	setp.eq.b32 	%p74, %r185, 1;
	or.pred  	%p75, %p74, %p73;
	mov.u32 	%r237, %r251;
	@%p75 bra 	$L__BB0_37;
	add.s32 	%r206, %r154, %r93;
	mul.wide.u32 	%rd38, %r206, 4;
	add.s64 	%rd39, %rd1, %rd38;
	ld.global.u32 	%r237, [%rd39];
$L__BB0_37:
	setp.ne.s32 	%p76, %r104, 0;
	setp.ge.u32 	%p77, %r92, %r147;
	setp.ge.u32 	%p78, %r25, %r150;
	add.s32 	%r109, %r237, %r103;
	or.pred  	%p79, %p78, %p77;
	or.pred  	%p80, %p79, %p76;
	mov.u32 	%r239, %r251;
	@%p80 bra 	$L__BB0_39;
	add.s32 	%r206, %r25, %r93;
	mul.wide.u32 	%rd40, %r206, 4;
	add.s64 	%rd41, %rd1, %rd40;
	ld.global.u32 	%r239, [%rd41];
$L__BB0_39:
	setp.ne.s32 	%p81, %r104, 0;
	setp.ge.u32 	%p82, %r92, %r147;
	setp.ge.u32 	%p83, %r31, %r150;
	add.s32 	%r114, %r239, %r109;
	or.pred  	%p84, %p83, %p82;
	or.pred  	%p85, %p84, %p81;
	mov.u32 	%r241, %r251;
	@%p85 bra 	$L__BB0_41;
	add.s32 	%r206, %r31, %r93;
	mul.wide.u32 	%rd42, %r206, 4;
	add.s64 	%rd43, %rd1, %rd42;
	ld.global.u32 	%r241, [%rd43];
$L__BB0_41:
	setp.ge.u32 	%p86, %r7, %r150;
	add.s32 	%r119, %r241, %r114;
	add.s32 	%r120, %r3, 2;
	setp.ge.u32 	%p87, %r120, %r147;
	add.s32 	%r121, %r93, %r150;
	or.b32  	%r186, %r7, %r120;
	shr.u32 	%r187, %r186, 31;
	and.b32  	%r188, %r187, 1;
	setp.eq.b32 	%p88, %r188, 1;
	or.pred  	%p89, %p86, %p87;
	or.pred  	%p90, %p89, %p88;
	mov.u32 	%r243, %r251;
	@%p90 bra 	$L__BB0_43;
	add.s32 	%r206, %r7, %r121;
	mul.wide.u32 	%rd44, %r206, 4;
	add.s64 	%rd45, %rd1, %rd44;
	ld.global.u32 	%r243, [%rd45];
$L__BB0_43:
	setp.ge.u32 	%p91, %r120, %r147;
	setp.ge.u32 	%p92, %r13, %r150;
	add.s32 	%r126, %r243, %r119;
	or.b32  	%r189, %r13, %r120;
	shr.u32 	%r190, %r189, 31;
	and.b32  	%r191, %r190, 1;
	setp.eq.b32 	%p93, %r191, 1;
	or.pred  	%p94, %p92, %p91;
	or.pred  	%p95, %p94, %p93;
	mov.u32 	%r245, %r251;
	@%p95 bra 	$L__BB0_45;
	add.s32 	%r206, %r13, %r121;
	mul.wide.u32 	%rd46, %r206, 4;
	add.s64 	%rd47, %rd1, %rd46;
	ld.global.u32 	%r245, [%rd47];
$L__BB0_45:
	setp.ge.u32 	%p96, %r120, %r147;
	add.s32 	%r131, %r245, %r126;
	and.b32  	%r132, %r120, -2147483648;
	shr.u32 	%r192, %r120, 31;
	and.b32  	%r193, %r192, 1;
	setp.eq.b32 	%p97, %r193, 1;
	or.pred  	%p98, %p97, %p96;
	mov.u32 	%r247, %r251;
	@%p98 bra 	$L__BB0_47;
	add.s32 	%r206, %r154, %r121;
	mul.wide.u32 	%rd48, %r206, 4;
	add.s64 	%rd49, %rd1, %rd48;
	ld.global.u32 	%r247, [%rd49];
$L__BB0_47:
	setp.ne.s32 	%p99, %r132, 0;
	setp.ge.u32 	%p100, %r120, %r147;
	setp.ge.u32 	%p101, %r25, %r150;
	add.s32 	%r137, %r247, %r131;
	or.pred  	%p102, %p101, %p100;
	or.pred  	%p103, %p102, %p99;
	mov.u32 	%r249, %r251;
	@%p103 bra 	$L__BB0_49;
	add.s32 	%r206, %r25, %r121;
	mul.wide.u32 	%rd50, %r206, 4;
	add.s64 	%rd51, %rd1, %rd50;
	ld.global.u32 	%r249, [%rd51];
$L__BB0_49:
	setp.ne.s32 	%p104, %r132, 0;
	setp.ge.u32 	%p105, %r120, %r147;
	setp.ge.u32 	%p106, %r31, %r150;
	add.s32 	%r142, %r249, %r137;
	or.pred  	%p107, %p106, %p105;
	or.pred  	%p108, %p107, %p104;
	@%p108 bra 	$L__BB0_51;
	add.s32 	%r206, %r31, %r121;
	mul.wide.u32 	%rd52, %r206, 4;
	add.s64 	%rd53, %rd1, %rd52;
	ld.global.u32 	%r251, [%rd53];
$L__BB0_51:
	add.u64 	%rd54, %SP, 0;
	add.u64 	%rd55, %SPL, 0;
	mad.lo.s32 	%r194, %r150, %r154, %r2;
	add.s32 	%r195, %r251, %r142;
	mul.hi.s32 	%r196, %r195, 1374389535;
	shr.u32 	%r197, %r196, 31;
	shr.s32 	%r198, %r196, 3;
	add.s32 	%r199, %r198, %r197;
	cvta.to.global.u64 	%rd56, %rd2;
	mul.wide.s32 	%rd57, %r194, 4;
	add.s64 	%rd58, %rd56, %rd57;
	st.global.u32 	[%rd58], %r199;
	mul.wide.u32 	%rd59, %r206, 4;
	add.s64 	%rd60, %rd1, %rd59;
	ld.global.u32 	%r200, [%rd60];
	st.local.v2.u32 	[%rd55], {%r1, %r4};
	st.local.v2.u32 	[%rd55+8], {%r2, %r3};
	st.local.v2.u32 	[%rd55+16], {%r154, %r194};
	st.local.u32 	[%rd55+24], %r200;
	mov.u64 	%rd61, $str;
	cvta.global.u64 	%rd62, %rd61;
	{ // callseq 0, 0
	.param .b64 param0;
	st.param.b64 	[param0], %rd62;
	.param .b64 param1;
	st.param.b64 	[param1], %rd54;
	.param .b32 retval0;
	call.uni (retval0), 
	vprintf, 
	(
	param0, 
	param1
	);
	ld.param.b32 	%r201, [retval0];
	} // callseq 0
$L__BB0_52:
	ret;

}


// ===== COMPILED SASS (sm_100) =====

	.target	sm_100

	.elftype	@"ET_EXEC"


//--------------------- .note.nv.tkinfo           --------------------------
	.section	.note.nv.tkinfo,"",@"SHT_NOTE"
	.sectionflags	@"SHF_NOTE_NV_TKINFO"
	.tkinfo
        /*0018*/ 	.word	0x00000002
        /*0030*/ 	.string	""
        /*0030*/ 	.string	"ptxas"
        /*0030*/ 	.string	"Cuda compilation tools, release 13.0, V13.0.88"
        /*0030*/ 	.string	"Build cuda_13.0.r13.0/compiler.36424714_0"
        /*0030*/ 	.string	"-arch sm_100 -m 64 "



//--------------------- .note.nv.cuinfo           --------------------------
	.section	.note.nv.cuinfo,"",@"SHT_NOTE"
	.sectionflags	@"SHF_NOTE_NV_CUINFO"
        /*0018*/ 	.short	0x0002
        /*001a*/ 	.short	0x0064
        /*001c*/ 	.short	0x0082
	.zero		2


//--------------------- .nv.info                  --------------------------
	.section	.nv.info,"",@"SHT_CUDA_INFO"
	.align	4


	//----- nvinfo : EIATTR_REGCOUNT
	.align		4
        /*0000*/ 	.byte	0x04, 0x2f
        /*0002*/ 	.short	(.L_2 - .L_1)
	.align		4
.L_1:
        /*0004*/ 	.word	index@(_Z6smoothPjS_jjj)
        /*0008*/ 	.word	0x00000020


	//----- nvinfo : EIATTR_FRAME_SIZE
	.align		4
.L_2:
        /*000c*/ 	.byte	0x04, 0x11
        /*000e*/ 	.short	(.L_4 - .L_3)
	.align		4
.L_3:
        /*0010*/ 	.word	index@(_Z6smoothPjS_jjj)
        /*0014*/ 	.word	0x00000020


	//----- nvinfo : EIATTR_MIN_STACK_SIZE
	.align		4
.L_4:
        /*0018*/ 	.byte	0x04, 0x12
        /*001a*/ 	.short	(.L_6 - .L_5)
	.align		4
.L_5:
        /*001c*/ 	.word	index@(_Z6smoothPjS_jjj)
        /*0020*/ 	.word	0x00000020
.L_6:


//--------------------- .nv.compat                --------------------------
	.section	.nv.compat,"",@"SHT_CUDA_COMPAT_INFO"
	.align	4
        /*0000*/ 	.byte	0x02, 0x09, 0x00, 0x00, 0x02, 0x02, 0x01, 0x00, 0x02, 0x05, 0x05, 0x00, 0x03, 0x07, 0x01, 0x01
        /*0010*/ 	.byte	0x02, 0x03, 0x00, 0x00, 0x02, 0x06, 0x01, 0x00, 0x04, 0x0b, 0x08, 0x00, 0x09, 0x00, 0x00, 0x00
        /*0020*/ 	.byte	0x00, 0x00, 0x00, 0x00


//--------------------- .nv.info._Z6smoothPjS_jjj --------------------------
	.section	.nv.info._Z6smoothPjS_jjj,"",@"SHT_CUDA_INFO"
	.sectionflags	@""
	.align	4


	//----- nvinfo : EIATTR_CUDA_API_VERSION
	.align		4
        /*0000*/ 	.byte	0x04, 0x37
        /*0002*/ 	.short	(.L_8 - .L_7)
.L_7:
        /*0004*/ 	.word	0x00000082


	//----- nvinfo : EIATTR_KPARAM_INFO
	.align		4
.L_8:
        /*0008*/ 	.byte	0x04, 0x17
        /*000a*/ 	.short	(.L_10 - .L_9)
.L_9:
        /*000c*/ 	.word	0x00000000
        /*0010*/ 	.short	0x0004
        /*0012*/ 	.short	0x0018
        /*0014*/ 	.byte	0x00, 0xf0, 0x11, 0x00


	//----- nvinfo : EIATTR_KPARAM_INFO
	.align		4
.L_10:
        /*0018*/ 	.byte	0x04, 0x17
        /*001a*/ 	.short	(.L_12 - .L_11)
.L_11:
        /*001c*/ 	.word	0x00000000
        /*0020*/ 	.short	0x0003
        /*0022*/ 	.short	0x0014
        /*0024*/ 	.byte	0x00, 0xf0, 0x11, 0x00


	//----- nvinfo : EIATTR_KPARAM_INFO
	.align		4
.L_12:
        /*0028*/ 	.byte	0x04, 0x17
        /*002a*/ 	.short	(.L_14 - .L_13)
.L_13:
        /*002c*/ 	.word	0x00000000
        /*0030*/ 	.short	0x0002
        /*0032*/ 	.short	0x0010
        /*0034*/ 	.byte	0x00, 0xf0, 0x11, 0x00


	//----- nvinfo : EIATTR_KPARAM_INFO
	.align		4
.L_14:
        /*0038*/ 	.byte	0x04, 0x17
        /*003a*/ 	.short	(.L_16 - .L_15)
.L_15:
        /*003c*/ 	.word	0x00000000
        /*0040*/ 	.short	0x0001
        /*0042*/ 	.short	0x0008
        /*0044*/ 	.byte	0x00, 0xf5, 0x21, 0x00


	//----- nvinfo : EIATTR_KPARAM_INFO
	.align		4
.L_16:
        /*0048*/ 	.byte	0x04, 0x17
        /*004a*/ 	.short	(.L_18 - .L_17)
.L_17:
        /*004c*/ 	.word	0x00000000
        /*0050*/ 	.short	0x0000
        /*0052*/ 	.short	0x0000
        /*0054*/ 	.byte	0x00, 0xf5, 0x21, 0x00


	//----- nvinfo : EIATTR_SPARSE_MMA_MASK
	.align		4
.L_18:
        /*0058*/ 	.byte	0x03, 0x50
        /*005a*/ 	.short	0x0000


	//----- nvinfo : EIATTR_MAXREG_COUNT
	.align		4
        /*005c*/ 	.byte	0x03, 0x1b
        /*005e*/ 	.short	0x00ff


	//----- nvinfo : EIATTR_EXTERNS
	.align		4
        /*0060*/ 	.byte	0x04, 0x0f
        /*0062*/ 	.short	(.L_20 - .L_19)


	//   ....[0]....
	.align		4
.L_19:
        /*0064*/ 	.word	index@(vprintf)


	//----- nvinfo : EIATTR_MERCURY_ISA_VERSION
	.align		4
.L_20:
        /*0068*/ 	.byte	0x03, 0x5f
        /*006a*/ 	.short	0x0101


	//----- nvinfo : EIATTR_VRC_CTA_INIT_COUNT
	.align		4
        /*006c*/ 	.byte	0x02, 0x4a
	.zero		1
	.zero		1


	//----- nvinfo : EIATTR_SYSCALL_OFFSETS
	.align		4
        /*0070*/ 	.byte	0x04, 0x46
        /*0072*/ 	.short	(.L_22 - .L_21)


	//   ....[0]....
.L_21:
        /*0074*/ 	.word	0x000010b0


	//----- nvinfo : EIATTR_EXIT_INSTR_OFFSETS
	.align		4
.L_22:
        /*0078*/ 	.byte	0x04, 0x1c
        /*007a*/ 	.short	(.L_24 - .L_23)


	//   ....[0]....
.L_23:
        /*007c*/ 	.word	0x00000110


	//   ....[1]....
        /*0080*/ 	.word	0x000010c0


	//----- nvinfo : EIATTR_CRS_STACK_SIZE
	.align		4
.L_24:
        /*0084*/ 	.byte	0x04, 0x1e
        /*0086*/ 	.short	(.L_26 - .L_25)
.L_25:
        /*0088*/ 	.word	0x00000000


	//----- nvinfo : EIATTR_CBANK_PARAM_SIZE
	.align		4
.L_26:
        /*008c*/ 	.byte	0x03, 0x19
        /*008e*/ 	.short	0x001c


	//----- nvinfo : EIATTR_PARAM_CBANK
	.align		4
        /*0090*/ 	.byte	0x04, 0x0a
        /*0092*/ 	.short	(.L_28 - .L_27)
	.align		4
.L_27:
        /*0094*/ 	.word	index@(.nv.constant0._Z6smoothPjS_jjj)
        /*0098*/ 	.short	0x0380
        /*009a*/ 	.short	0x001c


	//----- nvinfo : EIATTR_SW_WAR
	.align		4
.L_28:
        /*009c*/ 	.byte	0x04, 0x36
        /*009e*/ 	.short	(.L_30 - .L_29)
.L_29:
        /*00a0*/ 	.word	0x00000008
.L_30:


//--------------------- .nv.callgraph             --------------------------
	.section	.nv.callgraph,"",@"SHT_CUDA_CALLGRAPH"
	.align	4
	.sectionentsize	8
	.align		4
        /*0000*/ 	.word	0x00000000
	.align		4
        /*0004*/ 	.word	0xffffffff
	.align		4
        /*0008*/ 	.word	index@(_Z6smoothPjS_jjj)
	.align		4
        /*000c*/ 	.word	index@(vprintf)
	.align		4
        /*0010*/ 	.word	0x00000000
	.align		4
        /*0014*/ 	.word	0xfffffffe
	.align		4
        /*0018*/ 	.word	0x00000000
	.align		4
        /*001c*/ 	.word	0xfffffffd
	.align		4
        /*0020*/ 	.word	0x00000000
	.align		4
        /*0024*/ 	.word	0xfffffffc


//--------------------- .nv.constant4             --------------------------
	.section	.nv.constant4,"a",@progbits
	.align	8
	.align		8
.nv.constant4:
        /*0000*/ 	.dword	vprintf
	.align		8
        /*0008*/ 	.dword	$str


//--------------------- .text._Z6smoothPjS_jjj    --------------------------
	.section	.text._Z6smoothPjS_jjj,"ax",@progbits
	.align	128
        .global         _Z6smoothPjS_jjj
        .type           _Z6smoothPjS_jjj,@function
        .size           _Z6smoothPjS_jjj,(.L_x_2 - _Z6smoothPjS_jjj)
        .other          _Z6smoothPjS_jjj,@"STO_CUDA_ENTRY STV_DEFAULT"
_Z6smoothPjS_jjj:
.text._Z6smoothPjS_jjj:
[----:B------:R-:W0:Y:S01]  /*0000*/  LDC R1, c[0x0][0x37c] ;  /* 0x0000df00ff017b82 */ /* 0x000e220000000800 */
[----:B------:R-:W1:Y:S01]  /*0010*/  S2R R2, SR_TID.Y ;  /* 0x0000000000027919 */ /* 0x000e620000002200 */
[----:B------:R-:W2:Y:S06]  /*0020*/  LDCU UR5, c[0x0][0x2fc] ;  /* 0x00005f80ff0577ac */ /* 0x000eac0008000800 */
[----:B------:R-:W3:Y:S01]  /*0030*/  LDC.64 R14, c[0x0][0x390] ;  /* 0x0000e400ff0e7b82 */ /* 0x000ee20000000a00 */
[----:B0-----:R-:W-:Y:S01]  /*0040*/  VIADD R1, R1, 0xffffffe0 ;  /* 0xffffffe001017836 */ /* 0x001fe20000000000 */
[----:B------:R-:W1:Y:S01]  /*0050*/  S2R R11, SR_CTAID.Y ;  /* 0x00000000000b7919 */ /* 0x000e620000002600 */
[----:B------:R-:W0:Y:S01]  /*0060*/  LDCU UR6, c[0x0][0x360] ;  /* 0x00006c00ff0677ac */ /* 0x000e220008000800 */
[----:B------:R-:W0:Y:S01]  /*0070*/  S2R R10, SR_CTAID.X ;  /* 0x00000000000a7919 */ /* 0x000e220000002500 */
[----:B------:R-:W1:Y:S01]  /*0080*/  LDCU UR7, c[0x0][0x364] ;  /* 0x00006c80ff0777ac */ /* 0x000e620008000800 */
[----:B------:R-:W0:Y:S01]  /*0090*/  S2R R8, SR_TID.X ;  /* 0x0000000000087919 */ /* 0x000e220000002100 */
[----:B------:R-:W4:Y:S02]  /*00a0*/  LDCU UR4, c[0x0][0x2f8] ;  /* 0x00005f00ff0477ac */ /* 0x000f240008000800 */
[----:B----4-:R-:W-:Y:S01]  /*00b0*/  IADD3 R6, P1, PT, R1, UR4, RZ ;  /* 0x0000000401067c10 */ /* 0x010fe2000ff3e0ff */
[----:B-1----:R-:W-:-:S04]  /*00c0*/  IMAD R2, R11, UR7, R2 ;  /* 0x000000070b027c24 */ /* 0x002fc8000f8e0202 */
[----:B--2---:R-:W-:Y:S01]  /*00d0*/  IMAD.X R7, RZ, RZ, UR5, P1 ;  /* 0x00000005ff077e24 */ /* 0x004fe200088e06ff */
[----:B---3--:R-:W-:Y:S01]  /*00e0*/  ISETP.GE.U32.AND P0, PT, R2, R15, PT ;  /* 0x0000000f0200720c */ /* 0x008fe20003f06070 */
[----:B0-----:R-:W-:-:S05]  /*00f0*/  IMAD R9, R10, UR6, R8 ;  /* 0x000000060a097c24 */ /* 0x001fca000f8e0208 */
[----:B------:R-:W-:-:S13]  /*0100*/  ISETP.GE.U32.OR P0, PT, R9, R14, P0 ;  /* 0x0000000e0900720c */ /* 0x000fda0000706470 */
[----:B------:R-:W-:Y:S05]  /*0110*/  @P0 EXIT ;  /* 0x000000000000094d */ /* 0x000fea0003800000 */
[----:B------:R-:W-:Y:S01]  /*0120*/  VIADD R23, R9, 0xfffffffe ;  /* 0xfffffffe09177836 */ /* 0x000fe20000000000 */
[----:B------:R-:W0:Y:S01]  /*0130*/  LDCU UR6, c[0x0][0x398] ;  /* 0x00007300ff0677ac */ /* 0x000e220008000800 */
[C---:B------:R-:W-:Y:S02]  /*0140*/  VIADD R28, R2.reuse, 0xfffffffe ;  /* 0xfffffffe021c7836 */ /* 0x040fe40000000000 */
[C---:B------:R-:W-:Y:S01]  /*0150*/  VIADD R26, R2.reuse, 0xffffffff ;  /* 0xffffffff021a7836 */ /* 0x040fe20000000000 */
[----:B------:R-:W-:Y:S01]  /*0160*/  ISETP.GE.U32.AND P3, PT, R23, R14, PT ;  /* 0x0000000e1700720c */ /* 0x000fe20003f66070 */
[----:B------:R-:W-:Y:S01]  /*0170*/  VIADD R4, R2, 0x1 ;  /* 0x0000000102047836 */ /* 0x000fe20000000000 */
[C---:B------:R-:W-:Y:S01]  /*0180*/  LOP3.LUT R0, R28.reuse, R23, RZ, 0xfc, !PT ;  /* 0x000000171c007212 */ /* 0x040fe200078efcff */
[----:B------:R-:W1:Y:S01]  /*0190*/  LDCU.64 UR4, c[0x0][0x358] ;  /* 0x00006b00ff0477ac */ /* 0x000e620008000a00 */
[----:B------:R-:W-:Y:S01]  /*01a0*/  ISETP.GE.U32.OR P0, PT, R28, R15, P3 ;  /* 0x0000000f1c00720c */ /* 0x000fe20001f06470 */
[----:B------:R-:W-:Y:S01]  /*01b0*/  VIADD R24, R2, 0x2 ;  /* 0x0000000202187836 */ /* 0x000fe20000000000 */
[----:B------:R-:W-:-:S02]  /*01c0*/  SHF.R.U32.HI R0, RZ, 0x1f, R0 ;  /* 0x0000001fff007819 */ /* 0x000fc40000011600 */
[----:B------:R-:W-:Y:S02]  /*01d0*/  LOP3.LUT R3, R26, R23, RZ, 0xfc, !PT ;  /* 0x000000171a037212 */ /* 0x000fe400078efcff */
[----:B------:R-:W-:Y:S02]  /*01e0*/  ISETP.EQ.U32.OR P0, PT, R0, 0x1, P0 ;  /* 0x000000010000780c */ /* 0x000fe40000702470 */
[----:B------:R-:W-:Y:S02]  /*01f0*/  SHF.R.U32.HI R3, RZ, 0x1f, R3 ;  /* 0x0000001fff037819 */ /* 0x000fe40000011603 */
[----:B------:R-:W-:Y:S01]  /*0200*/  ISETP.GE.U32.OR P1, PT, R26, R15, P3 ;  /* 0x0000000f1a00720c */ /* 0x000fe20001f26470 */
[----:B0-----:R-:W-:Y:S01]  /*0210*/  IMAD.U32 R5, RZ, RZ, UR6 ;  /* 0x00000006ff057e24 */ /* 0x001fe2000f8e00ff */
[----:B------:R-:W-:Y:S02]  /*0220*/  SHF.R.U32.HI R0, RZ, 0x1f, R23 ;  /* 0x0000001fff007819 */ /* 0x000fe40000011617 */
[----:B------:R-:W-:-:S02]  /*0230*/  ISETP.EQ.U32.OR P1, PT, R3, 0x1, P1 ;  /* 0x000000010300780c */ /* 0x000fc40000f22470 */
[----:B------:R-:W-:Y:S01]  /*0240*/  ISETP.EQ.U32.OR P4, PT, R0, 0x1, P3 ;  /* 0x000000010000780c */ /* 0x000fe20001f82470 */
[----:B------:R-:W-:Y:S01]  /*0250*/  IMAD.MOV.U32 R0, RZ, RZ, RZ ;  /* 0x000000ffff007224 */ /* 0x000fe200078e00ff */
[C---:B------:R-:W-:Y:S01]  /*0260*/  LOP3.LUT R3, R23.reuse, 0x80000000, RZ, 0xc0, !PT ;  /* 0x8000000017037812 */ /* 0x040fe200078ec0ff */
[----:B------:R-:W0:Y:S01]  /*0270*/  @!P0 LDC.64 R12, c[0x0][0x380] ;  /* 0x0000e000ff0c8b82 */ /* 0x000e220000000a00 */
[-C--:B------:R-:W-:Y:S01]  /*0280*/  ISETP.GE.U32.OR P2, PT, R4, R15.reuse, P3 ;  /* 0x0000000f0400720c */ /* 0x080fe20001f46470 */
[-C--:B------:R-:W-:Y:S01]  /*0290*/  @!P0 IMAD R0, R23, R15.reuse, R28 ;  /* 0x0000000f17008224 */ /* 0x080fe200078e021c */
[----:B------:R-:W-:Y:S02]  /*02a0*/  ISETP.GE.U32.OR P3, PT, R24, R15, P3 ;  /* 0x0000000f1800720c */ /* 0x000fe40001f66470 */
[C---:B------:R-:W-:Y:S02]  /*02b0*/  ISETP.NE.OR P2, PT, R3.reuse, RZ, P2 ;  /* 0x000000ff0300720c */ /* 0x040fe40001745670 */
[----:B------:R-:W-:Y:S01]  /*02c0*/  ISETP.NE.OR P3, PT, R3, RZ, P3 ;  /* 0x000000ff0300720c */ /* 0x000fe20001f65670 */
[----:B------:R-:W2:Y:S08]  /*02d0*/  @!P1 LDC.64 R18, c[0x0][0x380] ;  /* 0x0000e000ff129b82 */ /* 0x000eb00000000a00 */
[----:B------:R-:W3:Y:S01]  /*02e0*/  @!P4 LDC.64 R16, c[0x0][0x380] ;  /* 0x0000e000ff10cb82 */ /* 0x000ee20000000a00 */
[----:B------:R-:W-:-:S02]  /*02f0*/  IMAD.U32 R21, RZ, RZ, UR6 ;  /* 0x00000006ff157e24 */ /* 0x000fc4000f8e00ff */
[----:B0-----:R-:W-:-:S04]  /*0300*/  @!P0 IMAD.WIDE.U32 R12, R0, 0x4, R12 ;  /* 0x00000004000c8825 */ /* 0x001fc800078e000c */
[----:B------:R-:W-:Y:S01]  /*0310*/  @!P1 IMAD R0, R23, R15, R26 ;  /* 0x0000000f17009224 */ /* 0x000fe200078e021a */
[----:B-1----:R0:W4:Y:S01]  /*0320*/  @!P0 LDG.E R5, desc[UR4][R12.64] ;  /* 0x000000040c058981 */ /* 0x002122000c1e1900 */
[----:B------:R-:W-:Y:S02]  /*0330*/  VIADD R25, R9, 0xffffffff ;  /* 0xffffffff09197836 */ /* 0x000fe40000000000 */
[----:B--2---:R-:W-:-:S04]  /*0340*/  @!P1 IMAD.WIDE.U32 R18, R0, 0x4, R18 ;  /* 0x0000000400129825 */ /* 0x004fc800078e0012 */
[----:B------:R-:W-:Y:S01]  /*0350*/  IMAD.U32 R20, RZ, RZ, UR6 ;  /* 0x00000006ff147e24 */ /* 0x000fe2000f8e00ff */
[----:B------:R1:W4:Y:S01]  /*0360*/  @!P1 LDG.E R21, desc[UR4][R18.64] ;  /* 0x0000000412159981 */ /* 0x000322000c1e1900 */
[----:B------:R-:W-:Y:S01]  /*0370*/  @!P4 IMAD R0, R23, R15, R2 ;  /* 0x0000000f1700c224 */ /* 0x000fe200078e0202 */
[----:B0-----:R-:W0:Y:S01]  /*0380*/  @!P2 LDC.64 R12, c[0x0][0x380] ;  /* 0x0000e000ff0cab82 */ /* 0x001e220000000a00 */
[----:B------:R-:W-:Y:S02]  /*0390*/  LOP3.LUT R3, R28, R25, RZ, 0xfc, !PT ;  /* 0x000000191c037212 */ /* 0x000fe400078efcff */
[----:B------:R-:W-:Y:S01]  /*03a0*/  ISETP.GE.U32.AND P0, PT, R25, R14, PT ;  /* 0x0000000e1900720c */ /* 0x000fe20003f06070 */
[----:B---3--:R-:W-:-:S04]  /*03b0*/  @!P4 IMAD.WIDE.U32 R16, R0, 0x4, R16 ;  /* 0x000000040010c825 */ /* 0x008fc800078e0010 */
[----:B-1----:R-:W1:Y:S01]  /*03c0*/  @!P3 LDC.64 R18, c[0x0][0x380] ;  /* 0x0000e000ff12bb82 */ /* 0x002e620000000a00 */
[----:B------:R-:W-:Y:S01]  /*03d0*/  SHF.R.U32.HI R3, RZ, 0x1f, R3 ;  /* 0x0000001fff037819 */ /* 0x000fe20000011603 */
[----:B------:R2:W4:Y:S01]  /*03e0*/  @!P4 LDG.E R20, desc[UR4][R16.64] ;  /* 0x000000041014c981 */ /* 0x000522000c1e1900 */
[----:B------:R-:W-:Y:S02]  /*03f0*/  ISETP.GE.U32.OR P1, PT, R28, R15, P0 ;  /* 0x0000000f1c00720c */ /* 0x000fe40000726470 */
[C---:B------:R-:W-:Y:S02]  /*0400*/  LOP3.LUT R22, R26.reuse, R25, RZ, 0xfc, !PT ;  /* 0x000000191a167212 */ /* 0x040fe400078efcff */
[----:B------:R-:W-:Y:S02]  /*0410*/  ISETP.EQ.U32.OR P1, PT, R3, 0x1, P1 ;  /* 0x000000010300780c */ /* 0x000fe40000f22470 */
[----:B------:R-:W-:Y:S02]  /*0420*/  SHF.R.U32.HI R22, RZ, 0x1f, R22 ;  /* 0x0000001fff167819 */ /* 0x000fe40000011616 */
[-C--:B------:R-:W-:Y:S01]  /*0430*/  ISETP.GE.U32.OR P4, PT, R26, R15.reuse, P0 ;  /* 0x0000000f1a00720c */ /* 0x080fe20000786470 */
[----:B------:R-:W-:-:S02]  /*0440*/  @!P2 IMAD R0, R23, R15, R4 ;  /* 0x0000000f1700a224 */ /* 0x000fc400078e0204 */
[----:B------:R-:W-:Y:S01]  /*0450*/  IMAD.U32 R3, RZ, RZ, UR6 ;  /* 0x00000006ff037e24 */ /* 0x000fe2000f8e00ff */
[----:B------:R-:W-:Y:S01]  /*0460*/  ISETP.EQ.U32.OR P4, PT, R22, 0x1, P4 ;  /* 0x000000011600780c */ /* 0x000fe20002782470 */
[----:B0-----:R-:W-:-:S04]  /*0470*/  @!P2 IMAD.WIDE.U32 R12, R0, 0x4, R12 ;  /* 0x00000004000ca825 */ /* 0x001fc800078e000c */
[----:B------:R-:W-:Y:S01]  /*0480*/  @!P3 IMAD R0, R23, R15, R24 ;  /* 0x0000000f1700b224 */ /* 0x000fe200078e0218 */
[----:B------:R0:W3:Y:S01]  /*0490*/  @!P2 LDG.E R3, desc[UR4][R12.64] ;  /* 0x000000040c03a981 */ /* 0x0000e2000c1e1900 */
[----:B--2---:R-:W-:Y:S02]  /*04a0*/  IMAD.U32 R16, RZ, RZ, UR6 ;  /* 0x00000006ff107e24 */ /* 0x004fe4000f8e00ff */
[----:B-1----:R-:W-:-:S05]  /*04b0*/  @!P3 IMAD.WIDE.U32 R18, R0, 0x4, R18 ;  /* 0x000000040012b825 */ /* 0x002fca00078e0012 */
[----:B------:R1:W3:Y:S01]  /*04c0*/  @!P3 LDG.E R16, desc[UR4][R18.64] ;  /* 0x000000041210b981 */ /* 0x0002e2000c1e1900 */
[----:B0-----:R-:W0:Y:S08]  /*04d0*/  @!P1 LDC.64 R12, c[0x0][0x380] ;  /* 0x0000e000ff0c9b82 */ /* 0x001e300000000a00 */
[----:B-1----:R-:W1:Y:S01]  /*04e0*/  @!P4 LDC.64 R18, c[0x0][0x380] ;  /* 0x0000e000ff12cb82 */ /* 0x002e620000000a00 */
[----:B------:R-:W-:-:S04]  /*04f0*/  IMAD R23, R23, R15, R15 ;  /* 0x0000000f17177224 */ /* 0x000fc800078e020f */
[----:B------:R-:W-:Y:S02]  /*0500*/  @!P1 IMAD.IADD R0, R28, 0x1, R23 ;  /* 0x000000011c009824 */ /* 0x000fe400078e0217 */
[----:B------:R-:W-:Y:S02]  /*0510*/  IMAD.U32 R17, RZ, RZ, UR6 ;  /* 0x00000006ff117e24 */ /* 0x000fe4000f8e00ff */
[----:B------:R-:W-:Y:S02]  /*0520*/  IMAD.U32 R22, RZ, RZ, UR6 ;  /* 0x00000006ff167e24 */ /* 0x000fe4000f8e00ff */
[----:B0-----:R-:W-:-:S04]  /*0530*/  @!P1 IMAD.WIDE.U32 R12, R0, 0x4, R12 ;  /* 0x00000004000c9825 */ /* 0x001fc800078e000c */
[----:B------:R-:W-:Y:S01]  /*0540*/  @!P4 IMAD.IADD R0, R26, 0x1, R23 ;  /* 0x000000011a00c824 */ /* 0x000fe200078e0217 */
[----:B------:R0:W2:Y:S03]  /*0550*/  @!P1 LDG.E R17, desc[UR4][R12.64] ;  /* 0x000000040c119981 */ /* 0x0000a6000c1e1900 */
[----:B-1----:R-:W-:-:S05]  /*0560*/  @!P4 IMAD.WIDE.U32 R18, R0, 0x4, R18 ;  /* 0x000000040012c825 */ /* 0x002fca00078e0012 */
[----:B------:R1:W2:Y:S01]  /*0570*/  @!P4 LDG.E R22, desc[UR4][R18.64] ;  /* 0x000000041216c981 */ /* 0x0002a2000c1e1900 */
[----:B------:R-:W-:-:S04]  /*0580*/  SHF.R.U32.HI R27, RZ, 0x1f, R25 ;  /* 0x0000001fff1b7819 */ /* 0x000fc80000011619 */
[----:B------:R-:W-:Y:S02]  /*0590*/  ISETP.EQ.U32.OR P3, PT, R27, 0x1, P0 ;  /* 0x000000011b00780c */ /* 0x000fe40000762470 */
[----:B------:R-:W-:Y:S02]  /*05a0*/  LOP3.LUT R25, R25, 0x80000000, RZ, 0xc0, !PT ;  /* 0x8000000019197812 */ /* 0x000fe400078ec0ff */
[-C--:B------:R-:W-:Y:S02]  /*05b0*/  ISETP.GE.U32.OR P1, PT, R4, R15.reuse, P0 ;  /* 0x0000000f0400720c */ /* 0x080fe40000726470 */
[----:B------:R-:W-:Y:S02]  /*05c0*/  ISETP.GE.U32.OR P2, PT, R24, R15, P0 ;  /* 0x0000000f1800720c */ /* 0x000fe40000746470 */
[----:B------:R-:W-:-:S05]  /*05d0*/  ISETP.NE.OR P0, PT, R25, RZ, P1 ;  /* 0x000000ff1900720c */ /* 0x000fca0000f05670 */
[----:B0-----:R-:W0:Y:S01]  /*05e0*/  @!P3 LDC.64 R12, c[0x0][0x380] ;  /* 0x0000e000ff0cbb82 */ /* 0x001e220000000a00 */
[----:B------:R-:W-:Y:S02]  /*05f0*/  ISETP.NE.OR P1, PT, R25, RZ, P2 ;  /* 0x000000ff1900720c */ /* 0x000fe40001725670 */
[C---:B------:R-:W-:Y:S02]  /*0600*/  LOP3.LUT R25, R28.reuse, R9, RZ, 0xfc, !PT ;  /* 0x000000091c197212 */ /* 0x040fe400078efcff */
[----:B------:R-:W-:Y:S02]  /*0610*/  ISETP.GE.U32.AND P2, PT, R28, R15, PT ;  /* 0x0000000f1c00720c */ /* 0x000fe40003f46070 */
[----:B------:R-:W-:Y:S01]  /*0620*/  SHF.R.U32.HI R25, RZ, 0x1f, R25 ;  /* 0x0000001fff197819 */ /* 0x000fe20000011619 */
[----:B------:R-:W-:-:S03]  /*0630*/  @!P3 IMAD.IADD R0, R2, 0x1, R23 ;  /* 0x000000010200b824 */ /* 0x000fc600078e0217 */
[----:B------:R-:W-:-:S03]  /*0640*/  ISETP.EQ.U32.OR P2, PT, R25, 0x1, P2 ;  /* 0x000000011900780c */ /* 0x000fc60001742470 */
[----:B-1----:R-:W1:Y:S01]  /*0650*/  @!P1 LDC.64 R18, c[0x0][0x380] ;  /* 0x0000e000ff129b82 */ /* 0x002e620000000a00 */
[----:B0-----:R-:W-:-:S04]  /*0660*/  @!P3 IMAD.WIDE.U32 R12, R0, 0x4, R12 ;  /* 0x00000004000cb825 */ /* 0x001fc800078e000c */
[----:B------:R-:W-:Y:S01]  /*0670*/  @!P0 IMAD.IADD R0, R4, 0x1, R23 ;  /* 0x0000000104008824 */ /* 0x000fe200078e0217 */
[----:B------:R-:W-:Y:S02]  /*0680*/  MOV R25, UR6 ;  /* 0x0000000600197c02 */ /* 0x000fe40008000f00 */
[----:B----4-:R-:W-:Y:S02]  /*0690*/  IADD3 R5, PT, PT, R20, R21, R5 ;  /* 0x0000001514057210 */ /* 0x010fe40007ffe005 */
[----:B------:R-:W0:Y:S02]  /*06a0*/  @!P0 LDC.64 R20, c[0x0][0x380] ;  /* 0x0000e000ff148b82 */ /* 0x000e240000000a00 */
[----:B---3--:R-:W-:Y:S01]  /*06b0*/  IADD3 R3, PT, PT, R16, R3, R5 ;  /* 0x0000000310037210 */ /* 0x008fe20007ffe005 */
[----:B------:R-:W-:-:S06]  /*06c0*/  IMAD.U32 R16, RZ, RZ, UR6 ;  /* 0x00000006ff107e24 */ /* 0x000fcc000f8e00ff */
[----:B------:R3:W4:Y:S01]  /*06d0*/  @!P3 LDG.E R16, desc[UR4][R12.64] ;  /* 0x000000040c10b981 */ /* 0x000722000c1e1900 */
[----:B------:R-:W-:Y:S01]  /*06e0*/  ISETP.GE.U32.AND P3, PT, R26, R15, PT ;  /* 0x0000000f1a00720c */ /* 0x000fe20003f66070 */
[----:B---3--:R-:W3:Y:S01]  /*06f0*/  @!P2 LDC.64 R12, c[0x0][0x380] ;  /* 0x0000e000ff0cab82 */ /* 0x008ee20000000a00 */
[----:B0-----:R-:W-:-:S04]  /*0700*/  @!P0 IMAD.WIDE.U32 R20, R0, 0x4, R20 ;  /* 0x0000000400148825 */ /* 0x001fc800078e0014 */
[----:B------:R-:W-:Y:S02]  /*0710*/  @!P1 IMAD.IADD R0, R24, 0x1, R23 ;  /* 0x0000000118009824 */ /* 0x000fe400078e0217 */
[----:B------:R-:W-:Y:S01]  /*0720*/  IMAD.IADD R23, R23, 0x1, R15 ;  /* 0x0000000117177824 */ /* 0x000fe200078e020f */
[----:B--2---:R-:W-:Y:S02]  /*0730*/  IADD3 R17, PT, PT, R22, R17, R3 ;  /* 0x0000001116117210 */ /* 0x004fe40007ffe003 */
[----:B------:R-:W-:Y:S01]  /*0740*/  LOP3.LUT R3, R26, R9, RZ, 0xfc, !PT ;  /* 0x000000091a037212 */ /* 0x000fe200078efcff */
[----:B------:R-:W-:-:S03]  /*0750*/  IMAD.U32 R22, RZ, RZ, UR6 ;  /* 0x00000006ff167e24 */ /* 0x000fc6000f8e00ff */
[----:B------:R-:W-:-:S03]  /*0760*/  SHF.R.U32.HI R3, RZ, 0x1f, R3 ;  /* 0x0000001fff037819 */ /* 0x000fc60000011603 */
[----:B------:R0:W4:Y:S01]  /*0770*/  @!P0 LDG.E R22, desc[UR4][R20.64] ;  /* 0x0000000414168981 */ /* 0x000122000c1e1900 */
[----:B------:R-:W-:Y:S02]  /*0780*/  ISETP.EQ.U32.OR P3, PT, R3, 0x1, P3 ;  /* 0x000000010300780c */ /* 0x000fe40001f62470 */
[----:B------:R-:W-:Y:S01]  /*0790*/  LOP3.LUT P0, R5, R9, 0x80000000, RZ, 0xc0, !PT ;  /* 0x8000000009057812 */ /* 0x000fe2000780c0ff */
[----:B-1----:R-:W-:-:S04]  /*07a0*/  @!P1 IMAD.WIDE.U32 R18, R0, 0x4, R18 ;  /* 0x0000000400129825 */ /* 0x002fc800078e0012 */
[----:B------:R-:W-:Y:S02]  /*07b0*/  @!P2 IMAD.IADD R0, R28, 0x1, R23 ;  /* 0x000000011c00a824 */ /* 0x000fe400078e0217 */
[----:B0-----:R-:W-:Y:S02]  /*07c0*/  IMAD.U32 R20, RZ, RZ, UR6 ;  /* 0x00000006ff147e24 */ /* 0x001fe4000f8e00ff */
[----:B------:R-:W-:Y:S02]  /*07d0*/  IMAD.U32 R21, RZ, RZ, UR6 ;  /* 0x00000006ff157e24 */ /* 0x000fe4000f8e00ff */
[----:B---3--:R-:W-:Y:S02]  /*07e0*/  @!P2 IMAD.WIDE.U32 R12, R0, 0x4, R12 ;  /* 0x00000004000ca825 */ /* 0x008fe400078e000c */
[----:B------:R0:W2:Y:S04]  /*07f0*/  @!P1 LDG.E R20, desc[UR4][R18.64] ;  /* 0x0000000412149981 */ /* 0x0000a8000c1e1900 */
[----:B------:R1:W2:Y:S01]  /*0800*/  @!P2 LDG.E R21, desc[UR4][R12.64] ;  /* 0x000000040c15a981 */ /* 0x0002a2000c1e1900 */
[----:B0-----:R-:W0:Y:S08]  /*0810*/  @!P3 LDC.64 R18, c[0x0][0x380] ;  /* 0x0000e000ff12bb82 */ /* 0x001e300000000a00 */
[----:B-1----:R-:W1:Y:S01]  /*0820*/  @!P0 LDC.64 R12, c[0x0][0x380] ;  /* 0x0000e000ff0c8b82 */ /* 0x002e620000000a00 */
[----:B------:R-:W-:-:S02]  /*0830*/  @!P3 IMAD.IADD R0, R26, 0x1, R23 ;  /* 0x000000011a00b824 */ /* 0x000fc400078e0217 */
[----:B------:R-:W-:Y:S02]  /*0840*/  IMAD.U32 R3, RZ, RZ, UR6 ;  /* 0x00000006ff037e24 */ /* 0x000fe4000f8e00ff */
[----:B0-----:R-:W-:-:S04]  /*0850*/  @!P3 IMAD.WIDE.U32 R18, R0, 0x4, R18 ;  /* 0x000000040012b825 */ /* 0x001fc800078e0012 */
[----:B------:R-:W-:Y:S01]  /*0860*/  @!P0 IMAD.IADD R0, R2, 0x1, R23 ;  /* 0x0000000102008824 */ /* 0x000fe200078e0217 */
[----:B------:R0:W3:Y:S03]  /*0870*/  @!P3 LDG.E R3, desc[UR4][R18.64] ;  /* 0x000000041203b981 */ /* 0x0000e6000c1e1900 */
[----:B-1----:R-:W-:-:S05]  /*0880*/  @!P0 IMAD.WIDE.U32 R12, R0, 0x4, R12 ;  /* 0x00000004000c8825 */ /* 0x002fca00078e000c */
[----:B------:R1:W3:Y:S01]  /*0890*/  @!P0 LDG.E R25, desc[UR4][R12.64] ;  /* 0x000000040c198981 */ /* 0x0002e2000c1e1900 */
[-C--:B------:R-:W-:Y:S02]  /*08a0*/  ISETP.GE.U32.AND P3, PT, R4, R15.reuse, PT ;  /* 0x0000000f0400720c */ /* 0x080fe40003f66070 */
[----:B------:R-:W-:Y:S02]  /*08b0*/  ISETP.GE.U32.AND P4, PT, R24, R15, PT ;  /* 0x0000000f1800720c */ /* 0x000fe40003f86070 */
[C---:B------:R-:W-:Y:S02]  /*08c0*/  ISETP.NE.OR P3, PT, R5.reuse, RZ, P3 ;  /* 0x000000ff0500720c */ /* 0x040fe40001f65670 */
[----:B------:R-:W-:Y:S01]  /*08d0*/  ISETP.NE.OR P4, PT, R5, RZ, P4 ;  /* 0x000000ff0500720c */ /* 0x000fe20002785670 */
[----:B------:R-:W-:-:S05]  /*08e0*/  VIADD R5, R9, 0x1 ;  /* 0x0000000109057836 */ /* 0x000fca0000000000 */
[----:B0-----:R-:W-:Y:S02]  /*08f0*/  LOP3.LUT R18, R28, R5, RZ, 0xfc, !PT ;  /* 0x000000051c127212 */ /* 0x001fe400078efcff */
[----:B------:R-:W-:-:S05]  /*0900*/  ISETP.GE.U32.AND P0, PT, R5, R14, PT ;  /* 0x0000000e0500720c */ /* 0x000fca0003f06070 */
[----:B-1----:R-:W0:Y:S01]  /*0910*/  @!P4 LDC.64 R12, c[0x0][0x380] ;  /* 0x0000e000ff0ccb82 */ /* 0x002e220000000a00 */
[----:B------:R-:W-:Y:S02]  /*0920*/  SHF.R.U32.HI R18, RZ, 0x1f, R18 ;  /* 0x0000001fff127819 */ /* 0x000fe40000011612 */
[----:B------:R-:W-:Y:S02]  /*0930*/  ISETP.GE.U32.OR P1, PT, R28, R15, P0 ;  /* 0x0000000f1c00720c */ /* 0x000fe40000726470 */
[----:B------:R-:W-:Y:S01]  /*0940*/  LOP3.LUT R19, R26, R5, RZ, 0xfc, !PT ;  /* 0x000000051a137212 */ /* 0x000fe200078efcff */
[----:B------:R-:W-:Y:S01]  /*0950*/  @!P3 IMAD.IADD R0, R4, 0x1, R23 ;  /* 0x000000010400b824 */ /* 0x000fe200078e0217 */
[----:B------:R-:W-:Y:S02]  /*0960*/  ISETP.EQ.U32.OR P1, PT, R18, 0x1, P1 ;  /* 0x000000011200780c */ /* 0x000fe40000f22470 */
[----:B------:R-:W-:Y:S02]  /*0970*/  SHF.R.U32.HI R19, RZ, 0x1f, R19 ;  /* 0x0000001fff137819 */ /* 0x000fe40000011613 */
[----:B------:R-:W-:-:S04]  /*0980*/  ISETP.GE.U32.OR P2, PT, R26, R15, P0 ;  /* 0x0000000f1a00720c */ /* 0x000fc80000746470 */
[----:B------:R-:W-:Y:S01]  /*0990*/  ISETP.EQ.U32.OR P2, PT, R19, 0x1, P2 ;  /* 0x000000011300780c */ /* 0x000fe20001742470 */
[----:B------:R-:W-:Y:S01]  /*09a0*/  VIADD R27, R9, 0x2 ;  /* 0x00000002091b7836 */ /* 0x000fe20000000000 */
[----:B----4-:R-:W-:Y:S02]  /*09b0*/  IADD3 R22, PT, PT, R22, R16, R17 ;  /* 0x0000001016167210 */ /* 0x010fe40007ffe011 */
[----:B------:R-:W1:Y:S02]  /*09c0*/  @!P3 LDC.64 R16, c[0x0][0x380] ;  /* 0x0000e000ff10bb82 */ /* 0x000e640000000a00 */
[----:B--2---:R-:W-:Y:S01]  /*09d0*/  IADD3 R20, PT, PT, R21, R20, R22 ;  /* 0x0000001415147210 */ /* 0x004fe20007ffe016 */
[----:B------:R-:W-:Y:S02]  /*09e0*/  IMAD.U32 R21, RZ, RZ, UR6 ;  /* 0x00000006ff157e24 */ /* 0x000fe4000f8e00ff */
[----:B-1----:R-:W-:-:S03]  /*09f0*/  @!P3 IMAD.WIDE.U32 R18, R0, 0x4, R16 ;  /* 0x000000040012b825 */ /* 0x002fc600078e0010 */
[----:B------:R-:W1:Y:S01]  /*0a00*/  @!P1 LDC.64 R16, c[0x0][0x380] ;  /* 0x0000e000ff109b82 */ /* 0x000e620000000a00 */
[----:B------:R-:W-:Y:S01]  /*0a10*/  @!P4 IMAD.IADD R0, R24, 0x1, R23 ;  /* 0x000000011800c824 */ /* 0x000fe200078e0217 */
[----:B------:R0:W2:Y:S01]  /*0a20*/  @!P3 LDG.E R21, desc[UR4][R18.64] ;  /* 0x000000041215b981 */ /* 0x0000a2000c1e1900 */
[----:B------:R-:W-:Y:S02]  /*0a30*/  IMAD.U32 R22, RZ, RZ, UR6 ;  /* 0x00000006ff167e24 */ /* 0x000fe4000f8e00ff */
[----:B0-----:R-:W-:-:S03]  /*0a40*/  @!P4 IMAD.WIDE.U32 R18, R0, 0x4, R12 ;  /* 0x000000040012c825 */ /* 0x001fc600078e000c */
[----:B------:R-:W0:Y:S02]  /*0a50*/  @!P2 LDC.64 R12, c[0x0][0x380] ;  /* 0x0000e000ff0cab82 */ /* 0x000e240000000a00 */
[----:B------:R4:W2:Y:S01]  /*0a60*/  @!P4 LDG.E R22, desc[UR4][R18.64] ;  /* 0x000000041216c981 */ /* 0x0008a2000c1e1900 */
[----:B---3--:R-:W-:Y:S02]  /*0a70*/  IADD3 R3, PT, PT, R25, R3, R20 ;  /* 0x0000000319037210 */ /* 0x008fe40007ffe014 */
[----:B------:R-:W-:-:S04]  /*0a80*/  SHF.R.U32.HI R20, RZ, 0x1f, R5 ;  /* 0x0000001fff147819 */ /* 0x000fc80000011605 */
[----:B------:R-:W-:Y:S01]  /*0a90*/  ISETP.EQ.U32.OR P4, PT, R20, 0x1, P0 ;  /* 0x000000011400780c */ /* 0x000fe20000782470 */
[----:B------:R-:W-:-:S04]  /*0aa0*/  IMAD.IADD R23, R23, 0x1, R15 ;  /* 0x0000000117177824 */ /* 0x000fc800078e020f */
[----:B------:R-:W-:Y:S01]  /*0ab0*/  @!P1 IMAD.IADD R0, R28, 0x1, R23 ;  /* 0x000000011c009824 */ /* 0x000fe200078e0217 */
[----:B------:R-:W-:Y:S01]  /*0ac0*/  LOP3.LUT R5, R5, 0x80000000, RZ, 0xc0, !PT ;  /* 0x8000000005057812 */ /* 0x000fe200078ec0ff */
[----:B------:R-:W-:-:S06]  /*0ad0*/  IMAD.U32 R20, RZ, RZ, UR6 ;  /* 0x00000006ff147e24 */ /* 0x000fcc000f8e00ff */
[----:B----4-:R-:W3:Y:S01]  /*0ae0*/  @!P4 LDC.64 R18, c[0x0][0x380] ;  /* 0x0000e000ff12cb82 */ /* 0x010ee20000000a00 */
[----:B------:R-:W-:Y:S01]  /*0af0*/  ISETP.GE.U32.OR P3, PT, R4, R15, P0 ;  /* 0x0000000f0400720c */ /* 0x000fe20000766470 */
[----:B-1----:R-:W-:-:S03]  /*0b00*/  @!P1 IMAD.WIDE.U32 R16, R0, 0x4, R16 ;  /* 0x0000000400109825 */ /* 0x002fc600078e0010 */
[----:B------:R-:W-:Y:S01]  /*0b10*/  ISETP.NE.OR P3, PT, R5, RZ, P3 ;  /* 0x000000ff0500720c */ /* 0x000fe20001f65670 */
[----:B------:R-:W-:Y:S01]  /*0b20*/  @!P2 IMAD.IADD R0, R26, 0x1, R23 ;  /* 0x000000011a00a824 */ /* 0x000fe200078e0217 */
[----:B------:R0:W4:Y:S01]  /*0b30*/  @!P1 LDG.E R20, desc[UR4][R16.64] ;  /* 0x0000000410149981 */ /* 0x000122000c1e1900 */
[----:B------:R-:W-:-:S04]  /*0b40*/  ISETP.GE.U32.OR P1, PT, R24, R15, P0 ;  /* 0x0000000f1800720c */ /* 0x000fc80000726470 */
[----:B------:R-:W-:Y:S01]  /*0b50*/  ISETP.NE.OR P1, PT, R5, RZ, P1 ;  /* 0x000000ff0500720c */ /* 0x000fe20000f25670 */
[----:B0-----:R-:W-:-:S04]  /*0b60*/  @!P2 IMAD.WIDE.U32 R16, R0, 0x4, R12 ;  /* 0x000000040010a825 */ /* 0x001fc800078e000c */
[----:B------:R-:W-:Y:S02]  /*0b70*/  IMAD.U32 R13, RZ, RZ, UR6 ;  /* 0x00000006ff0d7e24 */ /* 0x000fe4000f8e00ff */
[----:B------:R-:W-:Y:S02]  /*0b80*/  @!P4 IMAD.IADD R0, R2, 0x1, R23 ;  /* 0x000000010200c824 */ /* 0x000fe400078e0217 */
[----:B------:R-:W-:Y:S02]  /*0b90*/  IMAD.U32 R12, RZ, RZ, UR6 ;  /* 0x00000006ff0c7e24 */ /* 0x000fe4000f8e00ff */
[----:B------:R0:W4:Y:S01]  /*0ba0*/  @!P2 LDG.E R13, desc[UR4][R16.64] ;  /* 0x00000004100da981 */ /* 0x000122000c1e1900 */
[----:B---3--:R-:W-:Y:S01]  /*0bb0*/  @!P4 IMAD.WIDE.U32 R18, R0, 0x4, R18 ;  /* 0x000000040012c825 */ /* 0x008fe200078e0012 */
[----:B------:R-:W-:-:S04]  /*0bc0*/  ISETP.GE.U32.AND P0, PT, R27, R14, PT ;  /* 0x0000000e1b00720c */ /* 0x000fc80003f06070 */
[----:B------:R1:W3:Y:S01]  /*0bd0*/  @!P4 LDG.E R12, desc[UR4][R18.64] ;  /* 0x00000004120cc981 */ /* 0x0002e2000c1e1900 */
[----:B0-----:R-:W0:Y:S01]  /*0be0*/  @!P3 LDC.64 R16, c[0x0][0x380] ;  /* 0x0000e000ff10bb82 */ /* 0x001e220000000a00 */
[----:B------:R-:W-:-:S07]  /*0bf0*/  LOP3.LUT R14, R28, R27, RZ, 0xfc, !PT ;  /* 0x0000001b1c0e7212 */ /* 0x000fce00078efcff */
[----:B-1----:R-:W1:Y:S01]  /*0c00*/  @!P1 LDC.64 R18, c[0x0][0x380] ;  /* 0x0000e000ff129b82 */ /* 0x002e620000000a00 */
[----:B------:R-:W-:Y:S02]  /*0c10*/  SHF.R.U32.HI R14, RZ, 0x1f, R14 ;  /* 0x0000001fff0e7819 */ /* 0x000fe4000001160e */
[----:B------:R-:W-:Y:S01]  /*0c20*/  ISETP.GE.U32.OR P2, PT, R28, R15, P0 ;  /* 0x0000000f1c00720c */ /* 0x000fe20000746470 */
[----:B------:R-:W-:-:S03]  /*0c30*/  @!P3 IMAD.IADD R0, R4, 0x1, R23 ;  /* 0x000000010400b824 */ /* 0x000fc600078e0217 */
[----:B------:R-:W-:Y:S01]  /*0c40*/  ISETP.EQ.U32.OR P2, PT, R14, 0x1, P2 ;  /* 0x000000010e00780c */ /* 0x000fe20001742470 */
[----:B------:R-:W-:Y:S02]  /*0c50*/  IMAD.U32 R5, RZ, RZ, UR6 ;  /* 0x00000006ff057e24 */ /* 0x000fe4000f8e00ff */
[----:B------:R-:W-:Y:S02]  /*0c60*/  IMAD.U32 R14, RZ, RZ, UR6 ;  /* 0x00000006ff0e7e24 */ /* 0x000fe4000f8e00ff */
[----:B0-----:R-:W-:Y:S01]  /*0c70*/  @!P3 IMAD.WIDE.U32 R16, R0, 0x4, R16 ;  /* 0x000000040010b825 */ /* 0x001fe200078e0010 */
[----:B------:R-:W-:-:S04]  /*0c80*/  @!P1 IADD3 R0, PT, PT, R24, R23, RZ ;  /* 0x0000001718009210 */ /* 0x000fc80007ffe0ff */
[----:B------:R0:W3:Y:S01]  /*0c90*/  @!P3 LDG.E R5, desc[UR4][R16.64] ;  /* 0x000000041005b981 */ /* 0x0000e2000c1e1900 */
[----:B------:R-:W-:Y:S01]  /*0ca0*/  LOP3.LUT R25, R26, R27, RZ, 0xfc, !PT ;  /* 0x0000001b1a197212 */ /* 0x000fe200078efcff */
[----:B-1----:R-:W-:Y:S01]  /*0cb0*/  @!P1 IMAD.WIDE.U32 R18, R0, 0x4, R18 ;  /* 0x0000000400129825 */ /* 0x002fe200078e0012 */
[----:B0-----:R-:W0:Y:S04]  /*0cc0*/  @!P2 LDC.64 R16, c[0x0][0x380] ;  /* 0x0000e000ff10ab82 */ /* 0x001e280000000a00 */
[----:B------:R1:W5:Y:S01]  /*0cd0*/  @!P1 LDG.E R14, desc[UR4][R18.64] ;  /* 0x00000004120e9981 */ /* 0x000362000c1e1900 */
[----:B------:R-:W-:Y:S02]  /*0ce0*/  SHF.R.U32.HI R25, RZ, 0x1f, R25 ;  /* 0x0000001fff197819 */ /* 0x000fe40000011619 */
[----:B------:R-:W-:-:S04]  /*0cf0*/  ISETP.GE.U32.OR P1, PT, R26, R15, P0 ;  /* 0x0000000f1a00720c */ /* 0x000fc80000726470 */
[----:B------:R-:W-:Y:S01]  /*0d00*/  ISETP.EQ.U32.OR P1, PT, R25, 0x1, P1 ;  /* 0x000000011900780c */ /* 0x000fe20000f22470 */
[----:B------:R-:W-:-:S04]  /*0d10*/  IMAD.IADD R23, R23, 0x1, R15 ;  /* 0x0000000117177824 */ /* 0x000fc800078e020f */
[----:B------:R-:W-:Y:S02]  /*0d20*/  @!P2 IMAD.IADD R0, R28, 0x1, R23 ;  /* 0x000000011c00a824 */ /* 0x000fe400078e0217 */
[----:B------:R-:W-:-:S06]  /*0d30*/  IMAD.U32 R25, RZ, RZ, UR6 ;  /* 0x00000006ff197e24 */ /* 0x000fcc000f8e00ff */
[----:B-1----:R-:W1:Y:S01]  /*0d40*/  @!P1 LDC.64 R18, c[0x0][0x380] ;  /* 0x0000e000ff129b82 */ /* 0x002e620000000a00 */
[----:B0-----:R-:W-:-:S04]  /*0d50*/  @!P2 IMAD.WIDE.U32 R16, R0, 0x4, R16 ;  /* 0x000000040010a825 */ /* 0x001fc800078e0010 */
[----:B------:R-:W-:Y:S01]  /*0d60*/  @!P1 IMAD.IADD R0, R26, 0x1, R23 ;  /* 0x000000011a009824 */ /* 0x000fe200078e0217 */
[----:B------:R-:W-:Y:S01]  /*0d70*/  SHF.R.U32.HI R26, RZ, 0x1f, R27 ;  /* 0x0000001fff1a7819 */ /* 0x000fe2000001161b */
[----:B------:R0:W5:Y:S01]  /*0d80*/  @!P2 LDG.E R25, desc[UR4][R16.64] ;  /* 0x000000041019a981 */ /* 0x000162000c1e1900 */
[----:B------:R-:W-:Y:S02]  /*0d90*/  LOP3.LUT R27, R27, 0x80000000, RZ, 0xc0, !PT ;  /* 0x800000001b1b7812 */ /* 0x000fe400078ec0ff */
[----:B------:R-:W-:Y:S02]  /*0da0*/  ISETP.EQ.U32.OR P3, PT, R26, 0x1, P0 ;  /* 0x000000011a00780c */ /* 0x000fe40000762470 */
[----:B------:R-:W-:-:S04]  /*0db0*/  ISETP.GE.U32.OR P2, PT, R4, R15, P0 ;  /* 0x0000000f0400720c */ /* 0x000fc80000746470 */
[----:B------:R-:W-:Y:S02]  /*0dc0*/  ISETP.NE.OR P2, PT, R27, RZ, P2 ;  /* 0x000000ff1b00720c */ /* 0x000fe40001745670 */
[----:B------:R-:W-:-:S04]  /*0dd0*/  ISETP.GE.U32.OR P0, PT, R24, R15, P0 ;  /* 0x0000000f1800720c */ /* 0x000fc80000706470 */
[----:B------:R-:W-:Y:S01]  /*0de0*/  ISETP.NE.OR P0, PT, R27, RZ, P0 ;  /* 0x000000ff1b00720c */ /* 0x000fe20000705670 */
[----:B0-----:R-:W0:Y:S01]  /*0df0*/  @!P3 LDC.64 R16, c[0x0][0x380] ;  /* 0x0000e000ff10bb82 */ /* 0x001e220000000a00 */
[----:B-1----:R-:W-:-:S04]  /*0e00*/  @!P1 IMAD.WIDE.U32 R28, R0, 0x4, R18 ;  /* 0x00000004001c9825 */ /* 0x002fc800078e0012 */
[----:B------:R-:W-:-:S03]  /*0e10*/  IMAD.U32 R26, RZ, RZ, UR6 ;  /* 0x00000006ff1a7e24 */ /* 0x000fc6000f8e00ff */
[----:B------:R-:W1:Y:S03]  /*0e20*/  @!P2 LDC.64 R18, c[0x0][0x380] ;  /* 0x0000e000ff12ab82 */ /* 0x000e660000000a00 */
[----:B------:R0:W5:Y:S01]  /*0e30*/  @!P1 LDG.E R26, desc[UR4][R28.64] ;  /* 0x000000041c1a9981 */ /* 0x000162000c1e1900 */
[----:B------:R-:W-:-:S04]  /*0e40*/  @!P3 IMAD.IADD R0, R2, 0x1, R23 ;  /* 0x000000010200b824 */ /* 0x000fc800078e0217 */
[----:B0-----:R-:W0:Y:S01]  /*0e50*/  @!P0 LDC.64 R28, c[0x0][0x380] ;  /* 0x0000e000ff1c8b82 */ /* 0x001e220000000a00 */
[----:B------:R-:W-:-:S04]  /*0e60*/  @!P3 IMAD.WIDE.U32 R16, R0, 0x4, R16 ;  /* 0x000000040010b825 */ /* 0x000fc800078e0010 */
[----:B------:R-:W-:-:S04]  /*0e70*/  @!P2 IMAD.IADD R0, R4, 0x1, R23 ;  /* 0x000000010400a824 */ /* 0x000fc800078e0217 */
[----:B-1----:R-:W-:-:S04]  /*0e80*/  @!P2 IMAD.WIDE.U32 R18, R0, 0x4, R18 ;  /* 0x000000040012a825 */ /* 0x002fc800078e0012 */
[----:B------:R-:W-:Y:S02]  /*0e90*/  @!P0 IMAD.IADD R0, R24, 0x1, R23 ;  /* 0x0000000118008824 */ /* 0x000fe400078e0217 */
[----:B------:R-:W-:Y:S02]  /*0ea0*/  IMAD.U32 R23, RZ, RZ, UR6 ;  /* 0x00000006ff177e24 */ /* 0x000fe4000f8e00ff */
[----:B------:R-:W-:Y:S02]  /*0eb0*/  IMAD.U32 R27, RZ, RZ, UR6 ;  /* 0x00000006ff1b7e24 */ /* 0x000fe4000f8e00ff */
[----:B------:R-:W-:Y:S02]  /*0ec0*/  IMAD.U32 R4, RZ, RZ, UR6 ;  /* 0x00000006ff047e24 */ /* 0x000fe4000f8e00ff */
[----:B------:R-:W5:Y:S01]  /*0ed0*/  @!P3 LDG.E R23, desc[UR4][R16.64] ;  /* 0x000000041017b981 */ /* 0x000f62000c1e1900 */
[----:B0-----:R-:W-:-:S03]  /*0ee0*/  @!P0 IMAD.WIDE.U32 R28, R0, 0x4, R28 ;  /* 0x00000004001c8825 */ /* 0x001fc600078e001c */
[----:B------:R-:W5:Y:S04]  /*0ef0*/  @!P2 LDG.E R27, desc[UR4][R18.64] ;  /* 0x00000004121ba981 */ /* 0x000f68000c1e1900 */
[----:B------:R-:W5:Y:S01]  /*0f00*/  @!P0 LDG.E R4, desc[UR4][R28.64] ;  /* 0x000000041c048981 */ /* 0x000f62000c1e1900 */
[----:B--2---:R-:W-:-:S04]  /*0f10*/  IADD3 R3, PT, PT, R22, R21, R3 ;  /* 0x0000001516037210 */ /* 0x004fc80007ffe003 */
[----:B----4-:R-:W-:Y:S02]  /*0f20*/  IADD3 R3, PT, PT, R13, R20, R3 ;  /* 0x000000140d037210 */ /* 0x010fe40007ffe003 */
[----:B------:R-:W0:Y:S02]  /*0f30*/  LDC.64 R20, c[0x0][0x388] ;  /* 0x0000e200ff147b82 */ /* 0x000e240000000a00 */
[----:B---3--:R-:W-:-:S06]  /*0f40*/  IADD3 R3, PT, PT, R5, R12, R3 ;  /* 0x0000000c05037210 */ /* 0x008fcc0007ffe003 */
[----:B------:R-:W1:Y:S01]  /*0f50*/  LDC.64 R12, c[0x0][0x380] ;  /* 0x0000e000ff0c7b82 */ /* 0x000e620000000a00 */
[----:B-----5:R-:W-:Y:S01]  /*0f60*/  IADD3 R3, PT, PT, R25, R14, R3 ;  /* 0x0000000e19037210 */ /* 0x020fe20007ffe003 */
[----:B-1----:R-:W-:-:S03]  /*0f70*/  IMAD.WIDE.U32 R12, R0, 0x4, R12 ;  /* 0x00000004000c7825 */ /* 0x002fc600078e000c */
[----:B------:R-:W-:-:S04]  /*0f80*/  IADD3 R3, PT, PT, R23, R26, R3 ;  /* 0x0000001a17037210 */ /* 0x000fc80007ffe003 */
[----:B------:R-:W-:-:S05]  /*0f90*/  IADD3 R4, PT, PT, R4, R27, R3 ;  /* 0x0000001b04047210 */ /* 0x000fca0007ffe003 */
[----:B------:R-:W-:-:S04]  /*0fa0*/  IMAD.HI R4, R4, 0x51eb851f, RZ ;  /* 0x51eb851f04047827 */ /* 0x000fc800078e02ff */
[----:B------:R-:W-:Y:S01]  /*0fb0*/  IMAD R3, R2, R15, R8 ;  /* 0x0000000f02037224 */ /* 0x000fe200078e0208 */
[----:B------:R-:W-:-:S03]  /*0fc0*/  SHF.R.U32.HI R5, RZ, 0x1f, R4 ;  /* 0x0000001fff057819 */ /* 0x000fc60000011604 */
[----:B0-----:R-:W-:Y:S01]  /*0fd0*/  IMAD.WIDE R20, R3, 0x4, R20 ;  /* 0x0000000403147825 */ /* 0x001fe200078e0214 */
[----:B------:R-:W-:-:S05]  /*0fe0*/  LEA.HI.SX32 R14, R4, R5, 0x1d ;  /* 0x00000005040e7211 */ /* 0x000fca00078feaff */
[----:B------:R0:W-:Y:S04]  /*0ff0*/  STG.E desc[UR4][R20.64], R14 ;  /* 0x0000000e14007986 */ /* 0x0001e8000c101904 */
[----:B------:R-:W2:Y:S01]  /*1000*/  LDG.E R12, desc[UR4][R12.64] ;  /* 0x000000040c0c7981 */ /* 0x000ea2000c1e1900 */
[----:B------:R-:W-:Y:S01]  /*1010*/  MOV R0, 0x0 ;  /* 0x0000000000007802 */ /* 0x000fe20000000f00 */
[----:B------:R-:W1:Y:S02]  /*1020*/  LDCU.64 UR4, c[0x4][0x8] ;  /* 0x01000100ff0477ac */ /* 0x000e640008000a00 */
[----:B------:R0:W-:Y:S01]  /*1030*/  STL.64 [R1], R10 ;  /* 0x0000000a01007387 */ /* 0x0001e20000100a00 */
[----:B------:R0:W3:Y:S03]  /*1040*/  LDC.64 R16, c[0x4][R0] ;  /* 0x0100000000107b82 */ /* 0x0000e60000000a00 */
[----:B------:R0:W-:Y:S04]  /*1050*/  STL.64 [R1+0x8], R8 ;  /* 0x0000080801007387 */ /* 0x0001e80000100a00 */
[----:B------:R0:W-:Y:S01]  /*1060*/  STL.64 [R1+0x10], R2 ;  /* 0x0000100201007387 */ /* 0x0001e20000100a00 */
[----:B-1----:R-:W-:-:S02]  /*1070*/  IMAD.U32 R4, RZ, RZ, UR4 ;  /* 0x00000004ff047e24 */ /* 0x002fc4000f8e00ff */
[----:B------:R-:W-:Y:S01]  /*1080*/  IMAD.U32 R5, RZ, RZ, UR5 ;  /* 0x00000005ff057e24 */ /* 0x000fe2000f8e00ff */
[----:B--23--:R0:W-:Y:S06]  /*1090*/  STL [R1+0x18], R12 ;  /* 0x0000180c01007387 */ /* 0x00c1ec0000100800 */
[----:B0-----:R-:W-:-:S07]  /*10a0*/  LEPC R20, `(.L_x_0) ;  /* 0x000000001014794e */ /* 0x001fce0000000000 */
[----:B------:R-:W-:Y:S05]  /*10b0*/  CALL.ABS.NOINC R16 ;  /* 0x0000000010007343 */ /* 0x000fea0003c00000 */
.L_x_0:
[----:B------:R-:W-:Y:S05]  /*10c0*/  EXIT ;  /* 0x000000000000794d */ /* 0x000fea0003800000 */
.L_x_1:
[----:B------:R-:W-:-:S00]  /*10d0*/  BRA `(.L_x_1) ;  /* 0xfffffffc00fc7947 */ /* 0x000fc0000383ffff */
[----:B------:R-:W-:-:S00]  /*10e0*/  NOP ;  /* 0x0000000000007918 */ /* 0x000fc00000000000 */
        /* <DEDUP_REMOVED lines=9> */
.L_x_2:


//--------------------- .nv.global.init           --------------------------
	.section	.nv.global.init,"aw",@progbits
.nv.global.init:
	.type		$str,@object
	.size		$str,(.L_0 - $str)
$str:
        /*0000*/ 	.byte	0x42, 0x6c, 0x6f, 0x63, 0x6b, 0x20, 0x78, 0x3a, 0x20, 0x25, 0x64, 0x20, 0x42, 0x6c, 0x6f, 0x63
        /*0010*/ 	.byte	0x6b, 0x20, 0x79, 0x3a, 0x20, 0x25, 0x64, 0x20, 0x54, 0x68, 0x72, 0x65, 0x61, 0x64, 0x3a, 0x20
        /*0020*/ 	.byte	0x25, 0x64, 0x0a, 0x72, 0x6f, 0x77, 0x20, 0x25, 0x64, 0x20, 0x63, 0x6f, 0x6c, 0x20, 0x25, 0x64
        /*0030*/ 	.byte	0x20, 0x69, 0x6d, 0x61, 0x67, 0x65, 0x5b, 0x25, 0x64, 0x5d, 0x20, 0x3a, 0x20, 0x25, 0x64, 0x0a
        /*0040*/ 	.byte	0x0a, 0x00
.L_0:


//--------------------- .nv.shared.reserved.0     --------------------------
	.section	.nv.shared.reserved.0,"aw",@nobits
	.weak		__nv_reservedSMEM_offset_0_alias
	.size		__nv_reservedSMEM_offset_0_alias, 0, 64
	.other		__nv_reservedSMEM_offset_0_alias,@"STO_CUDA_RESERVED_SHARED STV_DEFAULT"
__nv_reservedSMEM_offset_0_alias:
	.zero		0
	.zero		64


//--------------------- .nv.constant0._Z6smoothPjS_jjj --------------------------
	.section	.nv.constant0._Z6smoothPjS_jjj,"a",@progbits
	.sectionflags	@""
	.align	4
.nv.constant0._Z6smoothPjS_jjj:
	.zero		924


//--------------------- SYMBOLS --------------------------

	.type		.nv.reservedSmem.offset0,@object
	.size		.nv.reservedSmem.offset0,0x4
	.type		vprintf,@function
